//
// Generated by NVIDIA NVVM Compiler
//
// Compiler Build ID: CL-36424714
// Cuda compilation tools, release 13.0, V13.0.88
// Based on NVVM 20.0.0
//

.version 9.0
.target sm_100
.address_size 64

	// .globl	_Z4funcPiS_S_ii

.visible .entry _Z4funcPiS_S_ii(
	.param .u64 .ptr .align 1 _Z4funcPiS_S_ii_param_0,
	.param .u64 .ptr .align 1 _Z4funcPiS_S_ii_param_1,
	.param .u64 .ptr .align 1 _Z4funcPiS_S_ii_param_2,
	.param .u32 _Z4funcPiS_S_ii_param_3,
	.param .u32 _Z4funcPiS_S_ii_param_4
)
{
	.reg .pred 	%p<10>;
	.reg .b32 	%r<120>;
	.reg .b64 	%rd<101>;

	ld.param.u64 	%rd4, [_Z4funcPiS_S_ii_param_0];
	ld.param.u64 	%rd5, [_Z4funcPiS_S_ii_param_1];
	ld.param.u64 	%rd6, [_Z4funcPiS_S_ii_param_2];
	ld.param.u32 	%r21, [_Z4funcPiS_S_ii_param_3];
	ld.param.u32 	%r22, [_Z4funcPiS_S_ii_param_4];
	cvta.to.global.u64 	%rd1, %rd6;
	cvta.to.global.u64 	%rd2, %rd5;
	cvta.to.global.u64 	%rd3, %rd4;
	setp.lt.s32 	%p1, %r21, 1;
	@%p1 bra 	$L__BB0_13;
	mov.u32 	%r115, %tid.y;
	and.b32  	%r2, %r21, 15;
	setp.lt.u32 	%p2, %r21, 16;
	@%p2 bra 	$L__BB0_4;
	shl.b32 	%r3, %r22, 4;
	and.b32  	%r23, %r21, 2147483632;
	neg.s32 	%r113, %r23;
	mul.wide.s32 	%rd11, %r22, 4;
$L__BB0_3:
	.pragma "nounroll";
	mul.wide.s32 	%rd7, %r115, 4;
	add.s64 	%rd8, %rd3, %rd7;
	ld.global.u32 	%r24, [%rd8];
	add.s64 	%rd9, %rd2, %rd7;
	ld.global.u32 	%r25, [%rd9];
	add.s32 	%r26, %r25, %r24;
	add.s64 	%rd10, %rd1, %rd7;
	st.global.u32 	[%rd10], %r26;
	add.s64 	%rd12, %rd8, %rd11;
	ld.global.u32 	%r27, [%rd12];
	add.s64 	%rd13, %rd9, %rd11;
	ld.global.u32 	%r28, [%rd13];
	add.s32 	%r29, %r28, %r27;
	add.s64 	%rd14, %rd10, %rd11;
	st.global.u32 	[%rd14], %r29;
	add.s64 	%rd15, %rd12, %rd11;
	ld.global.u32 	%r30, [%rd15];
	add.s64 	%rd16, %rd13, %rd11;
	ld.global.u32 	%r31, [%rd16];
	add.s32 	%r32, %r31, %r30;
	add.s64 	%rd17, %rd14, %rd11;
	st.global.u32 	[%rd17], %r32;
	add.s64 	%rd18, %rd15, %rd11;
	ld.global.u32 	%r33, [%rd18];
	add.s64 	%rd19, %rd16, %rd11;
	ld.global.u32 	%r34, [%rd19];
	add.s32 	%r35, %r34, %r33;
	add.s64 	%rd20, %rd17, %rd11;
	st.global.u32 	[%rd20], %r35;
	add.s64 	%rd21, %rd18, %rd11;
	ld.global.u32 	%r36, [%rd21];
	add.s64 	%rd22, %rd19, %rd11;
	ld.global.u32 	%r37, [%rd22];
	add.s32 	%r38, %r37, %r36;
	add.s64 	%rd23, %rd20, %rd11;
	st.global.u32 	[%rd23], %r38;
	add.s64 	%rd24, %rd21, %rd11;
	ld.global.u32 	%r39, [%rd24];
	add.s64 	%rd25, %rd22, %rd11;
	ld.global.u32 	%r40, [%rd25];
	add.s32 	%r41, %r40, %r39;
	add.s64 	%rd26, %rd23, %rd11;
	st.global.u32 	[%rd26], %r41;
	add.s64 	%rd27, %rd24, %rd11;
	ld.global.u32 	%r42, [%rd27];
	add.s64 	%rd28, %rd25, %rd11;
	ld.global.u32 	%r43, [%rd28];
	add.s32 	%r44, %r43, %r42;
	add.s64 	%rd29, %rd26, %rd11;
	st.global.u32 	[%rd29], %r44;
	add.s64 	%rd30, %rd27, %rd11;
	ld.global.u32 	%r45, [%rd30];
	add.s64 	%rd31, %rd28, %rd11;
	ld.global.u32 	%r46, [%rd31];
	add.s32 	%r47, %r46, %r45;
	add.s64 	%rd32, %rd29, %rd11;
	st.global.u32 	[%rd32], %r47;
	add.s64 	%rd33, %rd30, %rd11;
	ld.global.u32 	%r48, [%rd33];
	add.s64 	%rd34, %rd31, %rd11;
	ld.global.u32 	%r49, [%rd34];
	add.s32 	%r50, %r49, %r48;
	add.s64 	%rd35, %rd32, %rd11;
	st.global.u32 	[%rd35], %r50;
	add.s64 	%rd36, %rd33, %rd11;
	ld.global.u32 	%r51, [%rd36];
	add.s64 	%rd37, %rd34, %rd11;
	ld.global.u32 	%r52, [%rd37];
	add.s32 	%r53, %r52, %r51;
	add.s64 	%rd38, %rd35, %rd11;
	st.global.u32 	[%rd38], %r53;
	add.s64 	%rd39, %rd36, %rd11;
	ld.global.u32 	%r54, [%rd39];
	add.s64 	%rd40, %rd37, %rd11;
	ld.global.u32 	%r55, [%rd40];
	add.s32 	%r56, %r55, %r54;
	add.s64 	%rd41, %rd38, %rd11;
	st.global.u32 	[%rd41], %r56;
	add.s64 	%rd42, %rd39, %rd11;
	ld.global.u32 	%r57, [%rd42];
	add.s64 	%rd43, %rd40, %rd11;
	ld.global.u32 	%r58, [%rd43];
	add.s32 	%r59, %r58, %r57;
	add.s64 	%rd44, %rd41, %rd11;
	st.global.u32 	[%rd44], %r59;
	add.s64 	%rd45, %rd42, %rd11;
	ld.global.u32 	%r60, [%rd45];
	add.s64 	%rd46, %rd43, %rd11;
	ld.global.u32 	%r61, [%rd46];
	add.s32 	%r62, %r61, %r60;
	add.s64 	%rd47, %rd44, %rd11;
	st.global.u32 	[%rd47], %r62;
	add.s64 	%rd48, %rd45, %rd11;
	ld.global.u32 	%r63, [%rd48];
	add.s64 	%rd49, %rd46, %rd11;
	ld.global.u32 	%r64, [%rd49];
	add.s32 	%r65, %r64, %r63;
	add.s64 	%rd50, %rd47, %rd11;
	st.global.u32 	[%rd50], %r65;
	add.s64 	%rd51, %rd48, %rd11;
	ld.global.u32 	%r66, [%rd51];
	add.s64 	%rd52, %rd49, %rd11;
	ld.global.u32 	%r67, [%rd52];
	add.s32 	%r68, %r67, %r66;
	add.s64 	%rd53, %rd50, %rd11;
	st.global.u32 	[%rd53], %r68;
	add.s64 	%rd54, %rd51, %rd11;
	ld.global.u32 	%r69, [%rd54];
	add.s64 	%rd55, %rd52, %rd11;
	ld.global.u32 	%r70, [%rd55];
	add.s32 	%r71, %r70, %r69;
	add.s64 	%rd56, %rd53, %rd11;
	st.global.u32 	[%rd56], %r71;
	add.s32 	%r115, %r115, %r3;
	add.s32 	%r113, %r113, 16;
	setp.ne.s32 	%p3, %r113, 0;
	@%p3 bra 	$L__BB0_3;
$L__BB0_4:
	setp.eq.s32 	%p4, %r2, 0;
	@%p4 bra 	$L__BB0_13;
	and.b32  	%r10, %r21, 7;
	setp.lt.u32 	%p5, %r2, 8;
	@%p5 bra 	$L__BB0_7;
	mul.wide.s32 	%rd57, %r115, 4;
	add.s64 	%rd58, %rd3, %rd57;
	ld.global.u32 	%r72, [%rd58];
	add.s64 	%rd59, %rd2, %rd57;
	ld.global.u32 	%r73, [%rd59];
	add.s32 	%r74, %r73, %r72;
	add.s64 	%rd60, %rd1, %rd57;
	st.global.u32 	[%rd60], %r74;
	mul.wide.s32 	%rd61, %r22, 4;
	add.s64 	%rd62, %rd58, %rd61;
	ld.global.u32 	%r75, [%rd62];
	add.s64 	%rd63, %rd59, %rd61;
	ld.global.u32 	%r76, [%rd63];
	add.s32 	%r77, %r76, %r75;
	add.s64 	%rd64, %rd60, %rd61;
	st.global.u32 	[%rd64], %r77;
	add.s64 	%rd65, %rd62, %rd61;
	ld.global.u32 	%r78, [%rd65];
	add.s64 	%rd66, %rd63, %rd61;
	ld.global.u32 	%r79, [%rd66];
	add.s32 	%r80, %r79, %r78;
	add.s64 	%rd67, %rd64, %rd61;
	st.global.u32 	[%rd67], %r80;
	add.s64 	%rd68, %rd65, %rd61;
	ld.global.u32 	%r81, [%rd68];
	add.s64 	%rd69, %rd66, %rd61;
	ld.global.u32 	%r82, [%rd69];
	add.s32 	%r83, %r82, %r81;
	add.s64 	%rd70, %rd67, %rd61;
	st.global.u32 	[%rd70], %r83;
	add.s64 	%rd71, %rd68, %rd61;
	ld.global.u32 	%r84, [%rd71];
	add.s64 	%rd72, %rd69, %rd61;
	ld.global.u32 	%r85, [%rd72];
	add.s32 	%r86, %r85, %r84;
	add.s64 	%rd73, %rd70, %rd61;
	st.global.u32 	[%rd73], %r86;
	add.s64 	%rd74, %rd71, %rd61;
	ld.global.u32 	%r87, [%rd74];
	add.s64 	%rd75, %rd72, %rd61;
	ld.global.u32 	%r88, [%rd75];
	add.s32 	%r89, %r88, %r87;
	add.s64 	%rd76, %rd73, %rd61;
	st.global.u32 	[%rd76], %r89;
	add.s64 	%rd77, %rd74, %rd61;
	ld.global.u32 	%r90, [%rd77];
	add.s64 	%rd78, %rd75, %rd61;
	ld.global.u32 	%r91, [%rd78];
	add.s32 	%r92, %r91, %r90;
	add.s64 	%rd79, %rd76, %rd61;
	st.global.u32 	[%rd79], %r92;
	add.s64 	%rd80, %rd77, %rd61;
	ld.global.u32 	%r93, [%rd80];
	add.s64 	%rd81, %rd78, %rd61;
	ld.global.u32 	%r94, [%rd81];
	add.s32 	%r95, %r94, %r93;
	add.s64 	%rd82, %rd79, %rd61;
	st.global.u32 	[%rd82], %r95;
	shl.b32 	%r96, %r22, 3;
	add.s32 	%r115, %r96, %r115;
$L__BB0_7:
	setp.eq.s32 	%p6, %r10, 0;
	@%p6 bra 	$L__BB0_13;
	and.b32  	%r13, %r21, 3;
	setp.lt.u32 	%p7, %r10, 4;
	@%p7 bra 	$L__BB0_10;
	mul.wide.s32 	%rd83, %r115, 4;
	add.s64 	%rd84, %rd3, %rd83;
	ld.global.u32 	%r97, [%rd84];
	add.s64 	%rd85, %rd2, %rd83;
	ld.global.u32 	%r98, [%rd85];
	add.s32 	%r99, %r98, %r97;
	add.s64 	%rd86, %rd1, %rd83;
	st.global.u32 	[%rd86], %r99;
	mul.wide.s32 	%rd87, %r22, 4;
	add.s64 	%rd88, %rd84, %rd87;
	ld.global.u32 	%r100, [%rd88];
	add.s64 	%rd89, %rd85, %rd87;
	ld.global.u32 	%r101, [%rd89];
	add.s32 	%r102, %r101, %r100;
	add.s64 	%rd90, %rd86, %rd87;
	st.global.u32 	[%rd90], %r102;
	add.s64 	%rd91, %rd88, %rd87;
	ld.global.u32 	%r103, [%rd91];
	add.s64 	%rd92, %rd89, %rd87;
	ld.global.u32 	%r104, [%rd92];
	add.s32 	%r105, %r104, %r103;
	add.s64 	%rd93, %rd90, %rd87;
	st.global.u32 	[%rd93], %r105;
	add.s64 	%rd94, %rd91, %rd87;
	ld.global.u32 	%r106, [%rd94];
	add.s64 	%rd95, %rd92, %rd87;
	ld.global.u32 	%r107, [%rd95];
	add.s32 	%r108, %r107, %r106;
	add.s64 	%rd96, %rd93, %rd87;
	st.global.u32 	[%rd96], %r108;
	shl.b32 	%r109, %r22, 2;
	add.s32 	%r115, %r109, %r115;
$L__BB0_10:
	setp.eq.s32 	%p8, %r13, 0;
	@%p8 bra 	$L__BB0_13;
	neg.s32 	%r118, %r13;
$L__BB0_12:
	.pragma "nounroll";
	mul.wide.s32 	%rd97, %r115, 4;
	add.s64 	%rd98, %rd1, %rd97;
	add.s64 	%rd99, %rd2, %rd97;
	add.s64 	%rd100, %rd3, %rd97;
	ld.global.u32 	%r110, [%rd100];
	ld.global.u32 	%r111, [%rd99];
	add.s32 	%r112, %r111, %r110;
	st.global.u32 	[%rd98], %r112;
	add.s32 	%r115, %r115, %r22;
	add.s32 	%r118, %r118, 1;
	setp.ne.s32 	%p9, %r118, 0;
	@%p9 bra 	$L__BB0_12;
$L__BB0_13:
	ret;

}


// ===== COMPILED SASS (sm_100) =====

	.target	sm_100

	.elftype	@"ET_EXEC"


//--------------------- .note.nv.tkinfo           --------------------------
	.section	.note.nv.tkinfo,"",@"SHT_NOTE"
	.sectionflags	@"SHF_NOTE_NV_TKINFO"
	.tkinfo
        /*0018*/ 	.word	0x00000002
        /*0030*/ 	.string	""
        /*0030*/ 	.string	"ptxas"
        /*0030*/ 	.string	"Cuda compilation tools, release 13.0, V13.0.88"
        /*0030*/ 	.string	"Build cuda_13.0.r13.0/compiler.36424714_0"
        /*0030*/ 	.string	"-arch sm_100 -m 64 "



//--------------------- .note.nv.cuinfo           --------------------------
	.section	.note.nv.cuinfo,"",@"SHT_NOTE"
	.sectionflags	@"SHF_NOTE_NV_CUINFO"
        /*0018*/ 	.short	0x0002
        /*001a*/ 	.short	0x0064
        /*001c*/ 	.short	0x0082
	.zero		2


//--------------------- .nv.info                  --------------------------
	.section	.nv.info,"",@"SHT_CUDA_INFO"
	.align	4


	//----- nvinfo : EIATTR_REGCOUNT
	.align		4
        /*0000*/ 	.byte	0x04, 0x2f
        /*0002*/ 	.short	(.L_1 - .L_0)
	.align		4
.L_0:
        /*0004*/ 	.word	index@(_Z4funcPiS_S_ii)
        /*0008*/ 	.word	0x0000001c


	//----- nvinfo : EIATTR_FRAME_SIZE
	.align		4
.L_1:
        /*000c*/ 	.byte	0x04, 0x11
        /*000e*/ 	.short	(.L_3 - .L_2)
	.align		4
.L_2:
        /*0010*/ 	.word	index@(_Z4funcPiS_S_ii)
        /*0014*/ 	.word	0x00000000


	//----- nvinfo : EIATTR_MIN_STACK_SIZE
	.align		4
.L_3:
        /*0018*/ 	.byte	0x04, 0x12
        /*001a*/ 	.short	(.L_5 - .L_4)
	.align		4
.L_4:
        /*001c*/ 	.word	index@(_Z4funcPiS_S_ii)
        /*0020*/ 	.word	0x00000000
.L_5:


//--------------------- .nv.compat                --------------------------
	.section	.nv.compat,"",@"SHT_CUDA_COMPAT_INFO"
	.align	4
        /*0000*/ 	.byte	0x02, 0x09, 0x00, 0x00, 0x02, 0x02, 0x01, 0x00, 0x02, 0x05, 0x05, 0x00, 0x03, 0x07, 0x01, 0x01
        /*0010*/ 	.byte	0x02, 0x03, 0x00, 0x00, 0x02, 0x06, 0x01, 0x00, 0x04, 0x0b, 0x08, 0x00, 0x09, 0x00, 0x00, 0x00
        /*0020*/ 	.byte	0x00, 0x00, 0x00, 0x00


//--------------------- .nv.info._Z4funcPiS_S_ii  --------------------------
	.section	.nv.info._Z4funcPiS_S_ii,"",@"SHT_CUDA_INFO"
	.sectionflags	@""
	.align	4


	//----- nvinfo : EIATTR_CUDA_API_VERSION
	.align		4
        /*0000*/ 	.byte	0x04, 0x37
        /*0002*/ 	.short	(.L_7 - .L_6)
.L_6:
        /*0004*/ 	.word	0x00000082


	//----- nvinfo : EIATTR_KPARAM_INFO
	.align		4
.L_7:
        /*0008*/ 	.byte	0x04, 0x17
        /*000a*/ 	.short	(.L_9 - .L_8)
.L_8:
        /*000c*/ 	.word	0x00000000
        /*0010*/ 	.short	0x0004
        /*0012*/ 	.short	0x001c
        /*0014*/ 	.byte	0x00, 0xf0, 0x11, 0x00


	//----- nvinfo : EIATTR_KPARAM_INFO
	.align		4
.L_9:
        /*0018*/ 	.byte	0x04, 0x17
        /*001a*/ 	.short	(.L_11 - .L_10)
.L_10:
        /*001c*/ 	.word	0x00000000
        /*0020*/ 	.short	0x0003
        /*0022*/ 	.short	0x0018
        /*0024*/ 	.byte	0x00, 0xf0, 0x11, 0x00


	//----- nvinfo : EIATTR_KPARAM_INFO
	.align		4
.L_11:
        /*0028*/ 	.byte	0x04, 0x17
        /*002a*/ 	.short	(.L_13 - .L_12)
.L_12:
        /*002c*/ 	.word	0x00000000
        /*0030*/ 	.short	0x0002
        /*0032*/ 	.short	0x0010
        /*0034*/ 	.byte	0x00, 0xf5, 0x21, 0x00


	//----- nvinfo : EIATTR_KPARAM_INFO
	.align		4
.L_13:
        /*0038*/ 	.byte	0x04, 0x17
        /*003a*/ 	.short	(.L_15 - .L_14)
.L_14:
        /*003c*/ 	.word	0x00000000
        /*0040*/ 	.short	0x0001
        /*0042*/ 	.short	0x0008
        /*0044*/ 	.byte	0x00, 0xf5, 0x21, 0x00


	//----- nvinfo : EIATTR_KPARAM_INFO
	.align		4
.L_15:
        /*0048*/ 	.byte	0x04, 0x17
        /*004a*/ 	.short	(.L_17 - .L_16)
.L_16:
        /*004c*/ 	.word	0x00000000
        /*0050*/ 	.short	0x0000
        /*0052*/ 	.short	0x0000
        /*0054*/ 	.byte	0x00, 0xf5, 0x21, 0x00


	//----- nvinfo : EIATTR_SPARSE_MMA_MASK
	.align		4
.L_17:
        /*0058*/ 	.byte	0x03, 0x50
        /*005a*/ 	.short	0x0000


	//----- nvinfo : EIATTR_MAXREG_COUNT
	.align		4
        /*005c*/ 	.byte	0x03, 0x1b
        /*005e*/ 	.short	0x00ff


	//----- nvinfo : EIATTR_MERCURY_ISA_VERSION
	.align		4
        /*0060*/ 	.byte	0x03, 0x5f
        /*0062*/ 	.short	0x0101


	//----- nvinfo : EIATTR_VRC_CTA_INIT_COUNT
	.align		4
        /*0064*/ 	.byte	0x02, 0x4a
	.zero		1
	.zero		1


	//----- nvinfo : EIATTR_EXIT_INSTR_OFFSETS
	.align		4
        /*0068*/ 	.byte	0x04, 0x1c
        /*006a*/ 	.short	(.L_19 - .L_18)


	//   ....[0]....
.L_18:
        /*006c*/ 	.word	0x00000030


	//   ....[1]....
        /*0070*/ 	.word	0x00000840


	//   ....[2]....
        /*0074*/ 	.word	0x00000c60


	//   ....[3]....
        /*0078*/ 	.word	0x00000ec0


	//   ....[4]....
        /*007c*/ 	.word	0x00000fd0


	//----- nvinfo : EIATTR_CBANK_PARAM_SIZE
	.align		4
.L_19:
        /*0080*/ 	.byte	0x03, 0x19
        /*0082*/ 	.short	0x0020


	//----- nvinfo : EIATTR_PARAM_CBANK
	.align		4
        /*0084*/ 	.byte	0x04, 0x0a
        /*0086*/ 	.short	(.L_21 - .L_20)
	.align		4
.L_20:
        /*0088*/ 	.word	index@(.nv.constant0._Z4funcPiS_S_ii)
        /*008c*/ 	.short	0x0380
        /*008e*/ 	.short	0x0020


	//----- nvinfo : EIATTR_SW_WAR
	.align		4
.L_21:
        /*0090*/ 	.byte	0x04, 0x36
        /*0092*/ 	.short	(.L_23 - .L_22)
.L_22:
        /*0094*/ 	.word	0x00000008
.L_23:


//--------------------- .nv.callgraph             --------------------------
	.section	.nv.callgraph,"",@"SHT_CUDA_CALLGRAPH"
	.align	4
	.sectionentsize	8
	.align		4
        /*0000*/ 	.word	0x00000000
	.align		4
        /*0004*/ 	.word	0xffffffff
	.align		4
        /*0008*/ 	.word	0x00000000
	.align		4
        /*000c*/ 	.word	0xfffffffe
	.align		4
        /*0010*/ 	.word	0x00000000
	.align		4
        /*0014*/ 	.word	0xfffffffd
	.align		4
        /*0018*/ 	.word	0x00000000
	.align		4
        /*001c*/ 	.word	0xfffffffc


//--------------------- .text._Z4funcPiS_S_ii     --------------------------
	.section	.text._Z4funcPiS_S_ii,"ax",@progbits
	.align	128
        .global         _Z4funcPiS_S_ii
        .type           _Z4funcPiS_S_ii,@function
        .size           _Z4funcPiS_S_ii,(.L_x_6 - _Z4funcPiS_S_ii)
        .other          _Z4funcPiS_S_ii,@"STO_CUDA_ENTRY STV_DEFAULT"
_Z4funcPiS_S_ii:
.text._Z4funcPiS_S_ii:
[----:B------:R-:W-:Y:S08]  /*0000*/  LDC R1, c[0x0][0x37c] ;  /* 0x0000df00ff017b82 */ /* 0x000ff00000000800 */
[----:B------:R-:W0:Y:S02]  /*0010*/  LDC R2, c[0x0][0x398] ;  /* 0x0000e600ff027b82 */ /* 0x000e240000000800 */
[----:B0-----:R-:W-:-:S13]  /*0020*/  ISETP.GE.AND P0, PT, R2, 0x1, PT ;  /* 0x000000010200780c */ /* 0x001fda0003f06270 */
[----:B------:R-:W-:Y:S05]  /*0030*/  @!P0 EXIT ;  /* 0x000000000000894d */ /* 0x000fea0003800000 */
[----:B------:R-:W0:Y:S01]  /*0040*/  S2R R0, SR_TID.Y ;  /* 0x0000000000007919 */ /* 0x000e220000002200 */
[C---:B------:R-:W-:Y:S01]  /*0050*/  ISETP.GE.U32.AND P1, PT, R2.reuse, 0x10, PT ;  /* 0x000000100200780c */ /* 0x040fe20003f26070 */
[----:B------:R-:W1:Y:S01]  /*0060*/  LDCU.64 UR4, c[0x0][0x358] ;  /* 0x00006b00ff0477ac */ /* 0x000e620008000a00 */
[----:B------:R-:W-:-:S04]  /*0070*/  LOP3.LUT R5, R2, 0xf, RZ, 0xc0, !PT ;  /* 0x0000000f02057812 */ /* 0x000fc800078ec0ff */
[----:B------:R-:W-:-:S07]  /*0080*/  ISETP.NE.AND P0, PT, R5, RZ, PT ;  /* 0x000000ff0500720c */ /* 0x000fce0003f05270 */
[----:B------:R-:W-:Y:S06]  /*0090*/  @!P1 BRA `(.L_x_0) ;  /* 0x0000000400e89947 */ /* 0x000fec0003800000 */
[----:B------:R-:W-:-:S04]  /*00a0*/  LOP3.LUT R4, R2, 0x7ffffff0, RZ, 0xc0, !PT ;  /* 0x7ffffff002047812 */ /* 0x000fc800078ec0ff */
[----:B------:R-:W-:-:S07]  /*00b0*/  IADD3 R4, PT, PT, -R4, RZ, RZ ;  /* 0x000000ff04047210 */ /* 0x000fce0007ffe1ff */
.L_x_1:
[----:B--2---:R-:W0:Y:S08]  /*00c0*/  LDC.64 R8, c[0x0][0x380] ;  /* 0x0000e000ff087b82 */ /* 0x004e300000000a00 */
[----:B------:R-:W2:Y:S08]  /*00d0*/  LDC.64 R10, c[0x0][0x388] ;  /* 0x0000e200ff0a7b82 */ /* 0x000eb00000000a00 */
[----:B------:R-:W3:Y:S01]  /*00e0*/  LDC.64 R6, c[0x0][0x390] ;  /* 0x0000e400ff067b82 */ /* 0x000ee20000000a00 */
[----:B0-----:R-:W-:-:S07]  /*00f0*/  IMAD.WIDE R8, R0, 0x4, R8 ;  /* 0x0000000400087825 */ /* 0x001fce00078e0208 */
[----:B------:R-:W0:Y:S01]  /*0100*/  LDC R3, c[0x0][0x39c] ;  /* 0x0000e700ff037b82 */ /* 0x000e220000000800 */
[----:B-1----:R-:W4:Y:S01]  /*0110*/  LDG.E R12, desc[UR4][R8.64] ;  /* 0x00000004080c7981 */ /* 0x002f22000c1e1900 */
[----:B--2---:R-:W-:-:S05]  /*0120*/  IMAD.WIDE R10, R0, 0x4, R10 ;  /* 0x00000004000a7825 */ /* 0x004fca00078e020a */
[----:B------:R-:W4:Y:S01]  /*0130*/  LDG.E R13, desc[UR4][R10.64] ;  /* 0x000000040a0d7981 */ /* 0x000f22000c1e1900 */
[----:B---3--:R-:W-:-:S04]  /*0140*/  IMAD.WIDE R6, R0, 0x4, R6 ;  /* 0x0000000400067825 */ /* 0x008fc800078e0206 */
[----:B0-----:R-:W-:Y:S01]  /*0150*/  IMAD.WIDE R14, R3, 0x4, R10 ;  /* 0x00000004030e7825 */ /* 0x001fe200078e020a */
[----:B----4-:R-:W-:-:S03]  /*0160*/  IADD3 R21, PT, PT, R12, R13, RZ ;  /* 0x0000000d0c157210 */ /* 0x010fc60007ffe0ff */
[C---:B------:R-:W-:Y:S02]  /*0170*/  IMAD.WIDE R12, R3.reuse, 0x4, R8 ;  /* 0x00000004030c7825 */ /* 0x040fe400078e0208 */
[----:B------:R0:W-:Y:S04]  /*0180*/  STG.E desc[UR4][R6.64], R21 ;  /* 0x0000001506007986 */ /* 0x0001e8000c101904 */
[----:B------:R-:W2:Y:S04]  /*0190*/  LDG.E R16, desc[UR4][R12.64] ;  /* 0x000000040c107981 */ /* 0x000ea8000c1e1900 */
[----:B------:R-:W2:Y:S01]  /*01a0*/  LDG.E R17, desc[UR4][R14.64] ;  /* 0x000000040e117981 */ /* 0x000ea2000c1e1900 */
[----:B------:R-:W-:-:S04]  /*01b0*/  IMAD.WIDE R8, R3, 0x4, R6 ;  /* 0x0000000403087825 */ /* 0x000fc800078e0206 */
[----:B------:R-:W-:Y:S01]  /*01c0*/  IMAD.WIDE R18, R3, 0x4, R14 ;  /* 0x0000000403127825 */ /* 0x000fe200078e020e */
[----:B--2---:R-:W-:-:S03]  /*01d0*/  IADD3 R23, PT, PT, R16, R17, RZ ;  /* 0x0000001110177210 */ /* 0x004fc60007ffe0ff */
[C---:B------:R-:W-:Y:S02]  /*01e0*/  IMAD.WIDE R16, R3.reuse, 0x4, R12 ;  /* 0x0000000403107825 */ /* 0x040fe400078e020c */
[----:B------:R1:W-:Y:S04]  /*01f0*/  STG.E desc[UR4][R8.64], R23 ;  /* 0x0000001708007986 */ /* 0x0003e8000c101904 */
[----:B------:R-:W2:Y:S04]  /*0200*/  LDG.E R20, desc[UR4][R16.64] ;  /* 0x0000000410147981 */ /* 0x000ea8000c1e1900 */
[----:B------:R-:W2:Y:S01]  /*0210*/  LDG.E R25, desc[UR4][R18.64] ;  /* 0x0000000412197981 */ /* 0x000ea2000c1e1900 */
[----:B------:R-:W-:-:S04]  /*0220*/  IMAD.WIDE R10, R3, 0x4, R8 ;  /* 0x00000004030a7825 */ /* 0x000fc800078e0208 */
[----:B------:R-:W-:-:S04]  /*0230*/  IMAD.WIDE R12, R3, 0x4, R16 ;  /* 0x00000004030c7825 */ /* 0x000fc800078e0210 */
[----:B------:R-:W-:Y:S01]  /*0240*/  IMAD.WIDE R14, R3, 0x4, R18 ;  /* 0x00000004030e7825 */ /* 0x000fe200078e0212 */
[----:B--2---:R-:W-:-:S05]  /*0250*/  IADD3 R25, PT, PT, R20, R25, RZ ;  /* 0x0000001914197210 */ /* 0x004fca0007ffe0ff */
[----:B------:R2:W-:Y:S04]  /*0260*/  STG.E desc[UR4][R10.64], R25 ;  /* 0x000000190a007986 */ /* 0x0005e8000c101904 */
[----:B------:R-:W3:Y:S04]  /*0270*/  LDG.E R20, desc[UR4][R12.64] ;  /* 0x000000040c147981 */ /* 0x000ee8000c1e1900 */
[----:B0-----:R-:W3:Y:S01]  /*0280*/  LDG.E R21, desc[UR4][R14.64] ;  /* 0x000000040e157981 */ /* 0x001ee2000c1e1900 */
[----:B------:R-:W-:-:S04]  /*0290*/  IMAD.WIDE R6, R3, 0x4, R10 ;  /* 0x0000000403067825 */ /* 0x000fc800078e020a */
[----:B------:R-:W-:-:S04]  /*02a0*/  IMAD.WIDE R16, R3, 0x4, R12 ;  /* 0x0000000403107825 */ /* 0x000fc800078e020c */
[----:B------:R-:W-:Y:S01]  /*02b0*/  IMAD.WIDE R18, R3, 0x4, R14 ;  /* 0x0000000403127825 */ /* 0x000fe200078e020e */
[----:B---3--:R-:W-:-:S05]  /*02c0*/  IADD3 R21, PT, PT, R20, R21, RZ ;  /* 0x0000001514157210 */ /* 0x008fca0007ffe0ff */
[----:B------:R0:W-:Y:S04]  /*02d0*/  STG.E desc[UR4][R6.64], R21 ;  /* 0x0000001506007986 */ /* 0x0001e8000c101904 */
[----:B------:R-:W3:Y:S04]  /*02e0*/  LDG.E R20, desc[UR4][R16.64] ;  /* 0x0000000410147981 */ /* 0x000ee8000c1e1900 */
[----:B-1----:R-:W3:Y:S01]  /*02f0*/  LDG.E R23, desc[UR4][R18.64] ;  /* 0x0000000412177981 */ /* 0x002ee2000c1e1900 */
[----:B------:R-:W-:-:S04]  /*0300*/  IMAD.WIDE R8, R3, 0x4, R6 ;  /* 0x0000000403087825 */ /* 0x000fc800078e0206 */
[----:B------:R-:W-:-:S04]  /*0310*/  IMAD.WIDE R12, R3, 0x4, R16 ;  /* 0x00000004030c7825 */ /* 0x000fc800078e0210 */
[----:B------:R-:W-:Y:S01]  /*0320*/  IMAD.WIDE R14, R3, 0x4, R18 ;  /* 0x00000004030e7825 */ /* 0x000fe200078e0212 */
[----:B---3--:R-:W-:-:S05]  /*0330*/  IADD3 R23, PT, PT, R20, R23, RZ ;  /* 0x0000001714177210 */ /* 0x008fca0007ffe0ff */
[----:B------:R1:W-:Y:S04]  /*0340*/  STG.E desc[UR4][R8.64], R23 ;  /* 0x0000001708007986 */ /* 0x0003e8000c101904 */
[----:B------:R-:W3:Y:S04]  /*0350*/  LDG.E R20, desc[UR4][R12.64] ;  /* 0x000000040c147981 */ /* 0x000ee8000c1e1900 */
[----:B--2---:R-:W3:Y:S01]  /*0360*/  LDG.E R25, desc[UR4][R14.64] ;  /* 0x000000040e197981 */ /* 0x004ee2000c1e1900 */
[----:B------:R-:W-:-:S04]  /*0370*/  IMAD.WIDE R10, R3, 0x4, R8 ;  /* 0x00000004030a7825 */ /* 0x000fc800078e0208 */
[----:B------:R-:W-:-:S04]  /*0380*/  IMAD.WIDE R16, R3, 0x4, R12 ;  /* 0x0000000403107825 */ /* 0x000fc800078e020c */
[----:B------:R-:W-:Y:S01]  /*0390*/  IMAD.WIDE R18, R3, 0x4, R14 ;  /* 0x0000000403127825 */ /* 0x000fe200078e020e */
[----:B---3--:R-:W-:-:S05]  /*03a0*/  IADD3 R25, PT, PT, R20, R25, RZ ;  /* 0x0000001914197210 */ /* 0x008fca0007ffe0ff */
        /* <DEDUP_REMOVED lines=60> */
[----:B0-----:R-:W-:-:S04]  /*0770*/  IMAD.WIDE R6, R3, 0x4, R16 ;  /* 0x0000000403067825 */ /* 0x001fc800078e0210 */
[----:B------:R-:W-:Y:S01]  /*0780*/  IMAD.WIDE R12, R3, 0x4, R18 ;  /* 0x00000004030c7825 */ /* 0x000fe200078e0212 */
[----:B---3--:R-:W-:-:S05]  /*0790*/  IADD3 R25, PT, PT, R20, R25, RZ ;  /* 0x0000001914197210 */ /* 0x008fca0007ffe0ff */
[----:B------:R2:W-:Y:S04]  /*07a0*/  STG.E desc[UR4][R10.64], R25 ;  /* 0x000000190a007986 */ /* 0x0005e8000c101904 */
[----:B------:R-:W1:Y:S04]  /*07b0*/  LDG.E R6, desc[UR4][R6.64] ;  /* 0x0000000406067981 */ /* 0x000e68000c1e1900 */
[----:B------:R-:W1:Y:S01]  /*07c0*/  LDG.E R13, desc[UR4][R12.64] ;  /* 0x000000040c0d7981 */ /* 0x000e62000c1e1900 */
[----:B------:R-:W-:-:S04]  /*07d0*/  IADD3 R4, PT, PT, R4, 0x10, RZ ;  /* 0x0000001004047810 */ /* 0x000fc80007ffe0ff */
[----:B------:R-:W-:Y:S01]  /*07e0*/  ISETP.NE.AND P1, PT, R4, RZ, PT ;  /* 0x000000ff0400720c */ /* 0x000fe20003f25270 */
[C---:B------:R-:W-:Y:S01]  /*07f0*/  IMAD.WIDE R14, R3.reuse, 0x4, R10 ;  /* 0x00000004030e7825 */ /* 0x040fe200078e020a */
[----:B------:R-:W-:Y:S02]  /*0800*/  LEA R0, R3, R0, 0x4 ;  /* 0x0000000003007211 */ /* 0x000fe400078e20ff */
[----:B-1----:R-:W-:-:S05]  /*0810*/  IADD3 R9, PT, PT, R6, R13, RZ ;  /* 0x0000000d06097210 */ /* 0x002fca0007ffe0ff */
[----:B------:R2:W-:Y:S04]  /*0820*/  STG.E desc[UR4][R14.64], R9 ;  /* 0x000000090e007986 */ /* 0x0005e8000c101904 */
[----:B------:R-:W-:Y:S05]  /*0830*/  @P1 BRA `(.L_x_1) ;  /* 0xfffffff800201947 */ /* 0x000fea000383ffff */
.L_x_0:
[----:B-1----:R-:W-:Y:S05]  /*0840*/  @!P0 EXIT ;  /* 0x000000000000894d */ /* 0x002fea0003800000 */
[----:B------:R-:W-:Y:S02]  /*0850*/  ISETP.GE.U32.AND P0, PT, R5, 0x8, PT ;  /* 0x000000080500780c */ /* 0x000fe40003f06070 */
[----:B------:R-:W-:-:S04]  /*0860*/  LOP3.LUT R18, R2, 0x7, RZ, 0xc0, !PT ;  /* 0x0000000702127812 */ /* 0x000fc800078ec0ff */
[----:B------:R-:W-:-:S07]  /*0870*/  ISETP.NE.AND P1, PT, R18, RZ, PT ;  /* 0x000000ff1200720c */ /* 0x000fce0003f25270 */
[----:B------:R-:W-:Y:S06]  /*0880*/  @!P0 BRA `(.L_x_2) ;  /* 0x0000000000f48947 */ /* 0x000fec0003800000 */
[----:B------:R-:W0:Y:S08]  /*0890*/  LDC.64 R4, c[0x0][0x380] ;  /* 0x0000e000ff047b82 */ /* 0x000e300000000a00 */
[----:B------:R-:W1:Y:S08]  /*08a0*/  LDC.64 R6, c[0x0][0x388] ;  /* 0x0000e200ff067b82 */ /* 0x000e700000000a00 */
[----:B--2---:R-:W2:Y:S01]  /*08b0*/  LDC.64 R8, c[0x0][0x390] ;  /* 0x0000e400ff087b82 */ /* 0x004ea20000000a00 */
[----:B0-----:R-:W-:-:S07]  /*08c0*/  IMAD.WIDE R4, R0, 0x4, R4 ;  /* 0x0000000400047825 */ /* 0x001fce00078e0204 */
[----:B------:R-:W0:Y:S01]  /*08d0*/  LDC R3, c[0x0][0x39c] ;  /* 0x0000e700ff037b82 */ /* 0x000e220000000800 */
[----:B------:R-:W3:Y:S01]  /*08e0*/  LDG.E R10, desc[UR4][R4.64] ;  /* 0x00000004040a7981 */ /* 0x000ee2000c1e1900 */
[----:B-1----:R-:W-:-:S05]  /*08f0*/  IMAD.WIDE R6, R0, 0x4, R6 ;  /* 0x0000000400067825 */ /* 0x002fca00078e0206 */
[----:B------:R-:W3:Y:S01]  /*0900*/  LDG.E R11, desc[UR4][R6.64] ;  /* 0x00000004060b7981 */ /* 0x000ee2000c1e1900 */
[----:B--2---:R-:W-:-:S04]  /*0910*/  IMAD.WIDE R8, R0, 0x4, R8 ;  /* 0x0000000400087825 */ /* 0x004fc800078e0208 */
[----:B0-----:R-:W-:Y:S01]  /*0920*/  IMAD.WIDE R12, R3, 0x4, R6 ;  /* 0x00000004030c7825 */ /* 0x001fe200078e0206 */
[----:B---3--:R-:W-:-:S03]  /*0930*/  IADD3 R19, PT, PT, R10, R11, RZ ;  /* 0x0000000b0a137210 */ /* 0x008fc60007ffe0ff */
        /* <DEDUP_REMOVED lines=12> */
[----:B0-----:R-:W-:-:S04]  /*0a00*/  IMAD.WIDE R8, R3, 0x4, R6 ;  /* 0x0000000403087825 */ /* 0x001fc800078e0206 */
[----:B------:R-:W-:Y:S01]  /*0a10*/  IMAD.WIDE R10, R3, 0x4, R14 ;  /* 0x00000004030a7825 */ /* 0x000fe200078e020e */
[----:B--2---:R-:W-:-:S05]  /*0a20*/  IADD3 R23, PT, PT, R20, R23, RZ ;  /* 0x0000001714177210 */ /* 0x004fca0007ffe0ff */
[----:B------:R0:W-:Y:S04]  /*0a30*/  STG.E desc[UR4][R16.64], R23 ;  /* 0x0000001710007986 */ /* 0x0001e8000c101904 */
[----:B------:R-:W2:Y:S04]  /*0a40*/  LDG.E R19, desc[UR4][R8.64] ;  /* 0x0000000408137981 */ /* 0x000ea8000c1e1900 */
[----:B------:R-:W2:Y:S01]  /*0a50*/  LDG.E R20, desc[UR4][R10.64] ;  /* 0x000000040a147981 */ /* 0x000ea2000c1e1900 */
[----:B------:R-:W-:-:S04]  /*0a60*/  IMAD.WIDE R12, R3, 0x4, R16 ;  /* 0x00000004030c7825 */ /* 0x000fc800078e0210 */
[----:B-1----:R-:W-:-:S04]  /*0a70*/  IMAD.WIDE R4, R3, 0x4, R8 ;  /* 0x0000000403047825 */ /* 0x002fc800078e0208 */
[----:B------:R-:W-:Y:S01]  /*0a80*/  IMAD.WIDE R6, R3, 0x4, R10 ;  /* 0x0000000403067825 */ /* 0x000fe200078e020a */
[----:B--2---:R-:W-:-:S05]  /*0a90*/  IADD3 R19, PT, PT, R19, R20, RZ ;  /* 0x0000001413137210 */ /* 0x004fca0007ffe0ff */
        /* <DEDUP_REMOVED lines=15> */
[----:B-1----:R-:W3:Y:S04]  /*0b90*/  LDG.E R19, desc[UR4][R4.64] ;  /* 0x0000000404137981 */ /* 0x002ee8000c1e1900 */
[----:B------:R-:W3:Y:S01]  /*0ba0*/  LDG.E R20, desc[UR4][R6.64] ;  /* 0x0000000406147981 */ /* 0x000ee2000c1e1900 */
[----:B------:R-:W-:-:S04]  /*0bb0*/  IMAD.WIDE R12, R3, 0x4, R16 ;  /* 0x00000004030c7825 */ /* 0x000fc800078e0210 */
[----:B------:R-:W-:-:S04]  /*0bc0*/  IMAD.WIDE R8, R3, 0x4, R4 ;  /* 0x0000000403087825 */ /* 0x000fc800078e0204 */
[----:B------:R-:W-:Y:S01]  /*0bd0*/  IMAD.WIDE R10, R3, 0x4, R6 ;  /* 0x00000004030a7825 */ /* 0x000fe200078e0206 */
[----:B---3--:R-:W-:-:S05]  /*0be0*/  IADD3 R19, PT, PT, R19, R20, RZ ;  /* 0x0000001413137210 */ /* 0x008fca0007ffe0ff */
[----:B------:R1:W-:Y:S04]  /*0bf0*/  STG.E desc[UR4][R12.64], R19 ;  /* 0x000000130c007986 */ /* 0x0003e8000c101904 */
[----:B------:R-:W0:Y:S04]  /*0c00*/  LDG.E R8, desc[UR4][R8.64] ;  /* 0x0000000408087981 */ /* 0x000e28000c1e1900 */
[----:B------:R-:W0:Y:S01]  /*0c10*/  LDG.E R11, desc[UR4][R10.64] ;  /* 0x000000040a0b7981 */ /* 0x000e22000c1e1900 */
[C---:B--2---:R-:W-:Y:S01]  /*0c20*/  IMAD.WIDE R14, R3.reuse, 0x4, R12 ;  /* 0x00000004030e7825 */ /* 0x044fe200078e020c */
[----:B------:R-:W-:-:S02]  /*0c30*/  LEA R0, R3, R0, 0x3 ;  /* 0x0000000003007211 */ /* 0x000fc400078e18ff */
[----:B0-----:R-:W-:-:S05]  /*0c40*/  IADD3 R17, PT, PT, R8, R11, RZ ;  /* 0x0000000b08117210 */ /* 0x001fca0007ffe0ff */
[----:B------:R1:W-:Y:S02]  /*0c50*/  STG.E desc[UR4][R14.64], R17 ;  /* 0x000000110e007986 */ /* 0x0003e4000c101904 */
.L_x_2:
[----:B------:R-:W-:Y:S05]  /*0c60*/  @!P1 EXIT ;  /* 0x000000000000994d */ /* 0x000fea0003800000 */
[----:B------:R-:W-:Y:S02]  /*0c70*/  ISETP.GE.U32.AND P0, PT, R18, 0x4, PT ;  /* 0x000000041200780c */ /* 0x000fe40003f06070 */
[----:B------:R-:W-:-:S04]  /*0c80*/  LOP3.LUT R2, R2, 0x3, RZ, 0xc0, !PT ;  /* 0x0000000302027812 */ /* 0x000fc800078ec0ff */
[----:B------:R-:W-:-:S07]  /*0c90*/  ISETP.NE.AND P1, PT, R2, RZ, PT ;  /* 0x000000ff0200720c */ /* 0x000fce0003f25270 */
[----:B------:R-:W-:Y:S06]  /*0ca0*/  @!P0 BRA `(.L_x_3) ;  /* 0x0000000000848947 */ /* 0x000fec0003800000 */
[----:B------:R-:W0:Y:S08]  /*0cb0*/  LDC.64 R4, c[0x0][0x380] ;  /* 0x0000e000ff047b82 */ /* 0x000e300000000a00 */
[----:B------:R-:W3:Y:S08]  /*0cc0*/  LDC.64 R6, c[0x0][0x388] ;  /* 0x0000e200ff067b82 */ /* 0x000ef00000000a00 */
[----:B--2---:R-:W2:Y:S01]  /*0cd0*/  LDC.64 R8, c[0x0][0x390] ;  /* 0x0000e400ff087b82 */ /* 0x004ea20000000a00 */
[----:B0-----:R-:W-:-:S07]  /*0ce0*/  IMAD.WIDE R4, R0, 0x4, R4 ;  /* 0x0000000400047825 */ /* 0x001fce00078e0204 */
[----:B------:R-:W1:Y:S01]  /*0cf0*/  LDC R3, c[0x0][0x39c] ;  /* 0x0000e700ff037b82 */ /* 0x000e620000000800 */
[----:B------:R-:W4:Y:S01]  /*0d00*/  LDG.E R10, desc[UR4][R4.64] ;  /* 0x00000004040a7981 */ /* 0x000f22000c1e1900 */
[----:B---3--:R-:W-:-:S05]  /*0d10*/  IMAD.WIDE R6, R0, 0x4, R6 ;  /* 0x0000000400067825 */ /* 0x008fca00078e0206 */
[----:B------:R-:W4:Y:S01]  /*0d20*/  LDG.E R11, desc[UR4][R6.64] ;  /* 0x00000004060b7981 */ /* 0x000f22000c1e1900 */
[----:B--2---:R-:W-:-:S04]  /*0d30*/  IMAD.WIDE R8, R0, 0x4, R8 ;  /* 0x0000000400087825 */ /* 0x004fc800078e0208 */
[----:B-1----:R-:W-:Y:S01]  /*0d40*/  IMAD.WIDE R12, R3, 0x4, R6 ;  /* 0x00000004030c7825 */ /* 0x002fe200078e0206 */
        /* <DEDUP_REMOVED lines=17> */
[----:B------:R-:W1:Y:S04]  /*0e60*/  LDG.E R8, desc[UR4][R8.64] ;  /* 0x0000000408087981 */ /* 0x000e68000c1e1900 */
[----:B------:R-:W1:Y:S01]  /*0e70*/  LDG.E R11, desc[UR4][R10.64] ;  /* 0x000000040a0b7981 */ /* 0x000e62000c1e1900 */
[C---:B------:R-:W-:Y:S01]  /*0e80*/  IMAD.WIDE R12, R3.reuse, 0x4, R16 ;  /* 0x00000004030c7825 */ /* 0x040fe200078e0210 */
[----:B------:R-:W-:-:S02]  /*0e90*/  LEA R0, R3, R0, 0x2 ;  /* 0x0000000003007211 */ /* 0x000fc400078e10ff */
[----:B-1----:R-:W-:-:S05]  /*0ea0*/  IADD3 R5, PT, PT, R8, R11, RZ ;  /* 0x0000000b08057210 */ /* 0x002fca0007ffe0ff */
[----:B------:R3:W-:Y:S02]  /*0eb0*/  STG.E desc[UR4][R12.64], R5 ;  /* 0x000000050c007986 */ /* 0x0007e4000c101904 */
.L_x_3:
[----:B------:R-:W-:Y:S05]  /*0ec0*/  @!P1 EXIT ;  /* 0x000000000000994d */ /* 0x000fea0003800000 */
[----:B---3--:R-:W3:Y:S01]  /*0ed0*/  LDC.64 R4, c[0x0][0x390] ;  /* 0x0000e400ff047b82 */ /* 0x008ee20000000a00 */
[----:B-12---:R-:W-:Y:S01]  /*0ee0*/  IADD3 R14, PT, PT, -R2, RZ, RZ ;  /* 0x000000ff020e7210 */ /* 0x006fe20007ffe1ff */
[----:B------:R-:W1:Y:S06]  /*0ef0*/  LDCU UR6, c[0x0][0x39c] ;  /* 0x00007380ff0677ac */ /* 0x000e6c0008000800 */
[----:B------:R-:W2:Y:S08]  /*0f00*/  LDC.64 R10, c[0x0][0x380] ;  /* 0x0000e000ff0a7b82 */ /* 0x000eb00000000a00 */
[----:B------:R-:W4:Y:S02]  /*0f10*/  LDC.64 R6, c[0x0][0x388] ;  /* 0x0000e200ff067b82 */ /* 0x000f240000000a00 */
.L_x_4:
[----:B0---4-:R-:W-:-:S04]  /*0f20*/  IMAD.WIDE R8, R0, 0x4, R6 ;  /* 0x0000000400087825 */ /* 0x011fc800078e0206 */
[----:B--2---:R-:W-:Y:S02]  /*0f30*/  IMAD.WIDE R12, R0, 0x4, R10 ;  /* 0x00000004000c7825 */ /* 0x004fe400078e020a */
[----:B------:R-:W2:Y:S04]  /*0f40*/  LDG.E R9, desc[UR4][R8.64] ;  /* 0x0000000408097981 */ /* 0x000ea8000c1e1900 */
[----:B------:R-:W2:Y:S01]  /*0f50*/  LDG.E R12, desc[UR4][R12.64] ;  /* 0x000000040c0c7981 */ /* 0x000ea2000c1e1900 */
[----:B------:R-:W-:Y:S01]  /*0f60*/  IADD3 R14, PT, PT, R14, 0x1, RZ ;  /* 0x000000010e0e7810 */ /* 0x000fe20007ffe0ff */
[C---:B---3--:R-:W-:Y:S01]  /*0f70*/  IMAD.WIDE R2, R0.reuse, 0x4, R4 ;  /* 0x0000000400027825 */ /* 0x048fe200078e0204 */
[----:B-1----:R-:W-:Y:S02]  /*0f80*/  IADD3 R0, PT, PT, R0, UR6, RZ ;  /* 0x0000000600007c10 */ /* 0x002fe4000fffe0ff */
[----:B------:R-:W-:-:S02]  /*0f90*/  ISETP.NE.AND P0, PT, R14, RZ, PT ;  /* 0x000000ff0e00720c */ /* 0x000fc40003f05270 */
[----:B--2---:R-:W-:-:S05]  /*0fa0*/  IADD3 R15, PT, PT, R12, R9, RZ ;  /* 0x000000090c0f7210 */ /* 0x004fca0007ffe0ff */
[----:B------:R0:W-:Y:S06]  /*0fb0*/  STG.E desc[UR4][R2.64], R15 ;  /* 0x0000000f02007986 */ /* 0x0001ec000c101904 */
[----:B------:R-:W-:Y:S05]  /*0fc0*/  @P0 BRA `(.L_x_4) ;  /* 0xfffffffc00d40947 */ /* 0x000fea000383ffff */
[----:B------:R-:W-:Y:S05]  /*0fd0*/  EXIT ;  /* 0x000000000000794d */ /* 0x000fea0003800000 */
.L_x_5:
[----:B------:R-:W-:-:S00]  /*0fe0*/  BRA `(.L_x_5) ;  /* 0xfffffffc00fc7947 */ /* 0x000fc0000383ffff */
[----:B------:R-:W-:-:S00]  /*0ff0*/  NOP ;  /* 0x0000000000007918 */ /* 0x000fc00000000000 */
        /* <DEDUP_REMOVED lines=8> */
.L_x_6:


//--------------------- .nv.shared.reserved.0     --------------------------
	.section	.nv.shared.reserved.0,"aw",@nobits
	.weak		__nv_reservedSMEM_offset_0_alias
	.size		__nv_reservedSMEM_offset_0_alias, 0, 64
	.other		__nv_reservedSMEM_offset_0_alias,@"STO_CUDA_RESERVED_SHARED STV_DEFAULT"
__nv_reservedSMEM_offset_0_alias:
	.zero		0
	.zero		64


//--------------------- .nv.constant0._Z4funcPiS_S_ii --------------------------
	.section	.nv.constant0._Z4funcPiS_S_ii,"a",@progbits
	.sectionflags	@""
	.align	4
.nv.constant0._Z4funcPiS_S_ii:
	.zero		928


//--------------------- SYMBOLS --------------------------

	.type		.nv.reservedSmem.offset0,@object
	.size		.nv.reservedSmem.offset0,0x4
